	.version 1.1
	.target compute_10, map_f64_to_f32
	// compiled with /home/mmurphy/sw/compiler/gpgpu/open64/src/targia32_nvisa/lib//be
	// nvopencc built on 2008-02-15

	.reg .u32 %ra<17>;
	.reg .u64 %rda<17>;
	.reg .f32 %fa<17>;
	.reg .f64 %fda<17>;
	.reg .u32 %rv<5>;
	.reg .u64 %rdv<5>;
	.reg .f32 %fv<5>;
	.reg .f64 %fdv<5>;


	//-----------------------------------------------------------
	// Compiling loop2.i (/tmp/ccBI#.kYU825)
	//-----------------------------------------------------------

	//-----------------------------------------------------------
	// Options:
	//-----------------------------------------------------------
	//  Target:ptx, ISA:compute_10, Endian:little, Pointer Size:32
	//  -O3	(Optimization level)
	//  -g0	(Debug level)
	//  -m2	(Report advisories)
	//-----------------------------------------------------------

	.file	1	"loop2.i"

	.shared .align 4 .b8 data1[4096];
	.shared .align 4 .b8 data2[4096];
	.shared .align 4 .b8 data3[4096];

	.entry doit
	{
	.reg .u32 %r<24>;
	.reg .f32 %f<21>;
	.reg .f64 %fd<7>;
	.reg .pred %p<5>;
	.loc	1	9	0
$LBB1_doit:
	.loc	1	11	0
	mov.s32 	%r1, %r2;            	// 
	mov.s32 	%r3, %r1;            	// 
	mov.s32 	%r4, %r5;            	// 
	setp.ge.s32 	%p1, %r1, %r4;   	// 
	@%p1 bra 	$Lt_0_9;            	// 
	mov.u32 	%r6, data1;          	// 
	sub.s32 	%r7, %r4, %r1;       	// 
	mov.s32 	%r8, %r7;            	// 
	mul.lo.u32 	%r9, %r1, 32;     	// 
	add.u32 	%r10, %r1, %r9;      	// 
	add.u32 	%r11, %r4, %r9;      	// 
	mul.lo.u32 	%r12, %r10, 4;    	// 
	mul.lo.u32 	%r13, %r11, 4;    	// 
	add.u32 	%r14, %r12, %r6;     	// 
	add.u32 	%r15, %r13, %r6;     	// 
	mov.u32 	%r16, data2;         	// 
	add.u32 	%r17, %r12, %r16;    	// 
	mov.s32 	%r18, %r8;           	// 
$Lt_0_11:
 //<loop> Loop body line 11, nesting depth: 1, estimated iterations: unknown
	mov.s32 	%r19, %r7;           	// 
	mov.s32 	%r20, %r14;          	// 
	mov.s32 	%r21, %r17;          	// 
 //<loop> Part of loop body line 11, head labeled $Lt_0_11
	mov.s32 	%r22, %r19;          	// 
$Lt_0_14:
 //<loop> Loop body line 11, nesting depth: 2, estimated iterations: unknown
	.loc	1	13	0
	ld.shared.f32 	%f1, [%r20+0]; 	// id:50 data1+0x0
	cvt.f64.f32 	%fd1, %f1;       	// 
	ld.shared.f32 	%f2, [%r21+132];	// id:51 data2+0x0
	ld.shared.f32 	%f3, [%r21+128];	// id:52 data2+0x0
	ld.shared.f32 	%f4, [%r21+124];	// id:53 data2+0x0
	ld.shared.f32 	%f5, [%r21+4]; 	// id:54 data2+0x0
	ld.shared.f32 	%f6, [%r21+0]; 	// id:55 data2+0x0
	ld.shared.f32 	%f7, [%r21+-4];	// id:56 data2+0x0
	ld.shared.f32 	%f8, [%r21+-124];	// id:57 data2+0x0
	ld.shared.f32 	%f9, [%r21+-132];	// id:58 data2+0x0
	ld.shared.f32 	%f10, [%r21+-128];	// id:59 data2+0x0
	add.f32 	%f11, %f9, %f10;     	// 
	add.f32 	%f12, %f8, %f11;     	// 
	add.f32 	%f13, %f7, %f12;     	// 
	add.f32 	%f14, %f6, %f13;     	// 
	add.f32 	%f15, %f5, %f14;     	// 
	add.f32 	%f16, %f4, %f15;     	// 
	add.f32 	%f17, %f3, %f16;     	// 
	add.f32 	%f18, %f2, %f17;     	// 
	cvt.f64.f32 	%fd2, %f18;      	// 
	mov.f64 	%fd3, 0d4022000000000000;	// 9
	div.f64 	%fd4, %fd2, %fd3;    	// 
	add.f64 	%fd5, %fd1, %fd4;    	// 
	cvt.rn.f32.f64 	%f19, %fd5;   	// 
	st.shared.f32 	[%r20+0], %f19;	// id:60 data1+0x0
	add.u32 	%r21, %r21, 4;       	// 
	add.u32 	%r20, %r20, 4;       	// 
	setp.ne.s32 	%p2, %r20, %r15; 	// 
	@%p2 bra 	$Lt_0_14;           	// 
 //<loop> Part of loop body line 11, head labeled $Lt_0_11
	add.s32 	%r3, %r3, 1;         	// 
	add.u32 	%r15, %r15, 128;     	// 
	add.u32 	%r17, %r17, 128;     	// 
	add.u32 	%r14, %r14, 128;     	// 
	setp.ne.s32 	%p3, %r3, %r4;   	// 
	@%p3 bra 	$Lt_0_11;           	// 
$Lt_0_9:
	.loc	1	18	0
	exit;                         	// 
$LDWend_doit:
	} // doit



// ===== COMPILED SASS (sm_100) =====

	.target	sm_100

	.elftype	@"ET_EXEC"


//--------------------- .note.nv.tkinfo           --------------------------
	.section	.note.nv.tkinfo,"",@"SHT_NOTE"
	.sectionflags	@"SHF_NOTE_NV_TKINFO"
	.tkinfo
        /*0018*/ 	.word	0x00000002
        /*0030*/ 	.string	""
        /*0030*/ 	.string	"ptxas"
        /*0030*/ 	.string	"Cuda compilation tools, release 13.0, V13.0.88"
        /*0030*/ 	.string	"Build cuda_13.0.r13.0/compiler.36424714_0"
        /*0030*/ 	.string	"-arch sm_100 "



//--------------------- .note.nv.cuinfo           --------------------------
	.section	.note.nv.cuinfo,"",@"SHT_NOTE"
	.sectionflags	@"SHF_NOTE_NV_CUINFO"
        /*0018*/ 	.short	0x0002
        /*001a*/ 	.short	0x000a
        /*001c*/ 	.short	0x0082
	.zero		2


//--------------------- .nv.info                  --------------------------
	.section	.nv.info,"",@"SHT_CUDA_INFO"
	.align	4


	//----- nvinfo : EIATTR_REGCOUNT
	.align		4
        /*0000*/ 	.byte	0x04, 0x2f
        /*0002*/ 	.short	(.L_1 - .L_0)
	.align		4
.L_0:
        /*0004*/ 	.word	index@(doit)
        /*0008*/ 	.word	0x00000018


	//----- nvinfo : EIATTR_FRAME_SIZE
	.align		4
.L_1:
        /*000c*/ 	.byte	0x04, 0x11
        /*000e*/ 	.short	(.L_3 - .L_2)
	.align		4
.L_2:
        /*0010*/ 	.word	index@($__internal_1_$__cuda_sm20_div_rn_f64_full)
        /*0014*/ 	.word	0x00000000


	//----- nvinfo : EIATTR_FRAME_SIZE
	.align		4
.L_3:
        /*0018*/ 	.byte	0x04, 0x11
        /*001a*/ 	.short	(.L_5 - .L_4)
	.align		4
.L_4:
        /*001c*/ 	.word	index@($__internal_0_$__cuda_sm20_div_rn_f64_fast)
        /*0020*/ 	.word	0x00000000


	//----- nvinfo : EIATTR_FRAME_SIZE
	.align		4
.L_5:
        /*0024*/ 	.byte	0x04, 0x11
        /*0026*/ 	.short	(.L_7 - .L_6)
	.align		4
.L_6:
        /*0028*/ 	.word	index@(doit)
        /*002c*/ 	.word	0x00000000


	//----- nvinfo : EIATTR_MIN_STACK_SIZE
	.align		4
.L_7:
        /*0030*/ 	.byte	0x04, 0x12
        /*0032*/ 	.short	(.L_9 - .L_8)
	.align		4
.L_8:
        /*0034*/ 	.word	index@(doit)
        /*0038*/ 	.word	0x00000000
.L_9:


//--------------------- .nv.compat                --------------------------
	.section	.nv.compat,"",@"SHT_CUDA_COMPAT_INFO"
	.align	4
        /*0000*/ 	.byte	0x02, 0x09, 0x00, 0x00, 0x02, 0x02, 0x01, 0x00, 0x02, 0x05, 0x05, 0x00, 0x03, 0x07, 0x01, 0x01
        /*0010*/ 	.byte	0x02, 0x03, 0x00, 0x00, 0x02, 0x06, 0x01, 0x00, 0x04, 0x0b, 0x08, 0x00, 0x01, 0x00, 0x00, 0x00
        /*0020*/ 	.byte	0x00, 0x00, 0x00, 0x00


//--------------------- .nv.info.doit             --------------------------
	.section	.nv.info.doit,"",@"SHT_CUDA_INFO"
	.sectionflags	@""
	.align	4


	//----- nvinfo : EIATTR_CUDA_API_VERSION
	.align		4
        /*0000*/ 	.byte	0x04, 0x37
        /*0002*/ 	.short	(.L_11 - .L_10)
.L_10:
        /*0004*/ 	.word	0x00000082


	//----- nvinfo : EIATTR_SPARSE_MMA_MASK
	.align		4
.L_11:
        /*0008*/ 	.byte	0x03, 0x50
        /*000a*/ 	.short	0x0000


	//----- nvinfo : EIATTR_MAXREG_COUNT
	.align		4
        /*000c*/ 	.byte	0x03, 0x1b
        /*000e*/ 	.short	0x00ff


	//----- nvinfo : EIATTR_MERCURY_ISA_VERSION
	.align		4
        /*0010*/ 	.byte	0x03, 0x5f
        /*0012*/ 	.short	0x0101


	//----- nvinfo : EIATTR_VRC_CTA_INIT_COUNT
	.align		4
        /*0014*/ 	.byte	0x02, 0x4a
	.zero		1
	.zero		1


	//----- nvinfo : EIATTR_EXIT_INSTR_OFFSETS
	.align		4
        /*0018*/ 	.byte	0x04, 0x1c
        /*001a*/ 	.short	(.L_13 - .L_12)


	//   ....[0]....
.L_12:
        /*001c*/ 	.word	0x00000010


	//   ....[1]....
        /*0020*/ 	.word	0x00000320


	//----- nvinfo : EIATTR_CRS_STACK_SIZE
	.align		4
.L_13:
        /*0024*/ 	.byte	0x04, 0x1e
        /*0026*/ 	.short	(.L_15 - .L_14)
.L_14:
        /*0028*/ 	.word	0x00000000


	//----- nvinfo : EIATTR_SW_WAR
	.align		4
.L_15:
        /*002c*/ 	.byte	0x04, 0x36
        /*002e*/ 	.short	(.L_17 - .L_16)
.L_16:
        /*0030*/ 	.word	0x00000008
.L_17:


//--------------------- .nv.callgraph             --------------------------
	.section	.nv.callgraph,"",@"SHT_CUDA_CALLGRAPH"
	.align	4
	.sectionentsize	8
	.align		4
        /*0000*/ 	.word	0x00000000
	.align		4
        /*0004*/ 	.word	0xffffffff
	.align		4
        /*0008*/ 	.word	0x00000000
	.align		4
        /*000c*/ 	.word	0xfffffffe
	.align		4
        /*0010*/ 	.word	0x00000000
	.align		4
        /*0014*/ 	.word	0xfffffffd
	.align		4
        /*0018*/ 	.word	0x00000000
	.align		4
        /*001c*/ 	.word	0xfffffffc


//--------------------- .text.doit                --------------------------
	.section	.text.doit,"ax",@progbits
	.align	128
.text.doit:
        .type           doit,@function
        .size           doit,(.L_x_7 - doit)
        .other          doit,@"STO_CUDA_ENTRY STV_DEFAULT"
doit:
[----:B------:R-:W-:-:S13]  /*0000*/  ISETP.GE.AND P0, PT, R0, R0, PT ;  /* 0x000000000000720c */ /* 0x000fda0003f06270 */
[----:B------:R-:W-:Y:S05]  /*0010*/  @P0 EXIT ;  /* 0x000000000000094d */ /* 0x000fea0003800000 */
[----:B------:R-:W0:Y:S01]  /*0020*/  S2UR UR8, SR_CgaCtaId ;  /* 0x00000000000879c3 */ /* 0x000e220000008800 */
[----:B------:R-:W-:Y:S01]  /*0030*/  UMOV UR4, 0x400 ;  /* 0x0000040000047882 */ /* 0x000fe20000000000 */
[----:B------:R-:W-:Y:S02]  /*0040*/  ULEA UR5, UR5, UR5, 0x5 ;  /* 0x0000000505057291 */ /* 0x000fe4000f8e28ff */
[----:B------:R-:W-:Y:S02]  /*0050*/  UIADD3 UR7, UPT, UPT, UR4, 0x1000, URZ ;  /* 0x0000100004077890 */ /* 0x000fe4000fffe0ff */
[----:B------:R-:W-:Y:S02]  /*0060*/  ULEA UR6, UR6, UR6, 0x5 ;  /* 0x0000000606067291 */ /* 0x000fe4000f8e28ff */
[----:B0-----:R-:W-:Y:S02]  /*0070*/  ULEA UR4, UR8, UR4, 0x18 ;  /* 0x0000000408047291 */ /* 0x001fe4000f8ec0ff */
[----:B------:R-:W-:-:S02]  /*0080*/  ULEA UR7, UR8, UR7, 0x18 ;  /* 0x0000000708077291 */ /* 0x000fc4000f8ec0ff */
[----:B------:R-:W-:Y:S02]  /*0090*/  ULEA UR8, UR5, UR4, 0x2 ;  /* 0x0000000405087291 */ /* 0x000fe4000f8e10ff */
[----:B------:R-:W-:Y:S02]  /*00a0*/  ULEA UR6, UR6, UR4, 0x2 ;  /* 0x0000000406067291 */ /* 0x000fe4000f8e10ff */
[----:B------:R-:W-:Y:S01]  /*00b0*/  ULEA UR5, UR5, UR7, 0x2 ;  /* 0x0000000705057291 */ /* 0x000fe2000f8e10ff */
[----:B------:R-:W-:-:S11]  /*00c0*/  UMOV UR4, UR9 ;  /* 0x0000000900047c82 */ /* 0x000fd60008000000 */
.L_x_1:
[----:B------:R-:W-:Y:S01]  /*00d0*/  UIADD3 UR4, UPT, UPT, UR4, 0x1, URZ ;  /* 0x0000000104047890 */ /* 0x000fe2000fffe0ff */
[----:B------:R-:W-:Y:S01]  /*00e0*/  UMOV UR7, UR8 ;  /* 0x0000000800077c82 */ /* 0x000fe20008000000 */
[----:B------:R-:W-:Y:S02]  /*00f0*/  UMOV UR9, UR5 ;  /* 0x0000000500097c82 */ /* 0x000fe40008000000 */
[----:B------:R-:W-:-:S11]  /*0100*/  UISETP.NE.AND UP1, UPT, UR4, UR5, UPT ;  /* 0x000000050400728c */ /* 0x000fd6000bf25270 */
.L_x_0:
[----:B------:R-:W-:Y:S01]  /*0110*/  LDS R8, [UR9+-0x84] ;  /* 0xffff7c09ff087984 */ /* 0x000fe20008000800 */
[----:B------:R-:W-:-:S03]  /*0120*/  MOV R10, 0x270 ;  /* 0x00000270000a7802 */ /* 0x000fc60000000f00 */
[----:B------:R-:W0:Y:S04]  /*0130*/  LDS R9, [UR9+-0x80] ;  /* 0xffff8009ff097984 */ /* 0x000e280008000800 */
[----:B------:R-:W1:Y:S04]  /*0140*/  LDS R7, [UR9+-0x7c] ;  /* 0xffff8409ff077984 */ /* 0x000e680008000800 */
[----:B------:R-:W2:Y:S04]  /*0150*/  LDS R6, [UR9+-0x4] ;  /* 0xfffffc09ff067984 */ /* 0x000ea80008000800 */
[----:B------:R-:W3:Y:S04]  /*0160*/  LDS R5, [UR9] ;  /* 0x00000009ff057984 */ /* 0x000ee80008000800 */
[----:B------:R-:W4:Y:S04]  /*0170*/  LDS R4, [UR9+0x4] ;  /* 0x00000409ff047984 */ /* 0x000f280008000800 */
[----:B------:R-:W5:Y:S04]  /*0180*/  LDS R3, [UR9+0x7c] ;  /* 0x00007c09ff037984 */ /* 0x000f680008000800 */
[----:B------:R-:W5:Y:S04]  /*0190*/  LDS R1, [UR9+0x80] ;  /* 0x00008009ff017984 */ /* 0x000f680008000800 */
[----:B------:R-:W5:Y:S04]  /*01a0*/  LDS R0, [UR9+0x84] ;  /* 0x00008409ff007984 */ /* 0x000f680008000800 */
[----:B------:R-:W5:Y:S01]  /*01b0*/  LDS R2, [UR7] ;  /* 0x00000007ff027984 */ /* 0x000f620008000800 */
[----:B0-----:R-:W-:-:S04]  /*01c0*/  FADD.FTZ R8, R8, R9 ;  /* 0x0000000908087221 */ /* 0x001fc80000010000 */
[----:B-1----:R-:W-:-:S04]  /*01d0*/  FADD.FTZ R7, R7, R8 ;  /* 0x0000000807077221 */ /* 0x002fc80000010000 */
[----:B--2---:R-:W-:-:S04]  /*01e0*/  FADD.FTZ R6, R6, R7 ;  /* 0x0000000706067221 */ /* 0x004fc80000010000 */
[----:B---3--:R-:W-:-:S04]  /*01f0*/  FADD.FTZ R5, R5, R6 ;  /* 0x0000000605057221 */ /* 0x008fc80000010000 */
[----:B----4-:R-:W-:-:S04]  /*0200*/  FADD.FTZ R4, R4, R5 ;  /* 0x0000000504047221 */ /* 0x010fc80000010000 */
[----:B-----5:R-:W-:-:S04]  /*0210*/  FADD.FTZ R4, R3, R4 ;  /* 0x0000000403047221 */ /* 0x020fc80000010000 */
[----:B------:R-:W-:-:S04]  /*0220*/  FADD.FTZ R1, R1, R4 ;  /* 0x0000000401017221 */ /* 0x000fc80000010000 */
[----:B------:R-:W-:Y:S01]  /*0230*/  FADD.FTZ R0, R0, R1 ;  /* 0x0000000100007221 */ /* 0x000fe20000010000 */
[----:B------:R-:W0:Y:S08]  /*0240*/  F2F.F64.F32 R2, R2 ;  /* 0x0000000200027310 */ /* 0x000e300000201800 */
[----:B------:R1:W2:Y:S02]  /*0250*/  F2F.F64.F32 R8, R0 ;  /* 0x0000000000087310 */ /* 0x0002a40000201800 */
[----:B012---:R-:W-:Y:S05]  /*0260*/  CALL.REL.NOINC `($__internal_0_$__cuda_sm20_div_rn_f64_fast) ;  /* 0x0000000000307944 */ /* 0x007fea0003c00000 */
[----:B------:R-:W-:Y:S01]  /*0270*/  DADD R0, R2, R0 ;  /* 0x0000000002007229 */ /* 0x000fe20000000000 */
[----:B------:R-:W-:-:S09]  /*0280*/  UIADD3 UR9, UPT, UPT, UR9, 0x4, URZ ;  /* 0x0000000409097890 */ /* 0x000fd2000fffe0ff */
[----:B------:R-:W0:Y:S02]  /*0290*/  F2F.F32.F64 R0, R0 ;  /* 0x0000000000007310 */ /* 0x000e240000301000 */
[----:B0-----:R0:W-:Y:S01]  /*02a0*/  STS [UR7], R0 ;  /* 0x00000000ff007988 */ /* 0x0011e20008000807 */
[----:B------:R-:W-:-:S04]  /*02b0*/  UIADD3 UR7, UPT, UPT, UR7, 0x4, URZ ;  /* 0x0000000407077890 */ /* 0x000fc8000fffe0ff */
[----:B------:R-:W-:-:S09]  /*02c0*/  UISETP.NE.AND UP0, UPT, UR7, UR6, UPT ;  /* 0x000000060700728c */ /* 0x000fd2000bf05270 */
[----:B0-----:R-:W-:Y:S05]  /*02d0*/  BRA.U UP0, `(.L_x_0) ;  /* 0xfffffffd008c7547 */ /* 0x001fea000b83ffff */
[----:B------:R-:W-:Y:S02]  /*02e0*/  UIADD3 UR6, UPT, UPT, UR6, 0x80, URZ ;  /* 0x0000008006067890 */ /* 0x000fe4000fffe0ff */
[----:B------:R-:W-:Y:S02]  /*02f0*/  UIADD3 UR5, UPT, UPT, UR5, 0x80, URZ ;  /* 0x0000008005057890 */ /* 0x000fe4000fffe0ff */
[----:B------:R-:W-:Y:S01]  /*0300*/  UIADD3 UR8, UPT, UPT, UR8, 0x80, URZ ;  /* 0x0000008008087890 */ /* 0x000fe2000fffe0ff */
[----:B------:R-:W-:Y:S11]  /*0310*/  BRA.U UP1, `(.L_x_1) ;  /* 0xfffffffd016c7547 */ /* 0x000ff6000b83ffff */
[----:B------:R-:W-:Y:S05]  /*0320*/  EXIT ;  /* 0x000000000000794d */ /* 0x000fea0003800000 */
        .weak           $__internal_0_$__cuda_sm20_div_rn_f64_fast
        .type           $__internal_0_$__cuda_sm20_div_rn_f64_fast,@function
        .size           $__internal_0_$__cuda_sm20_div_rn_f64_fast,($__internal_1_$__cuda_sm20_div_rn_f64_full - $__internal_0_$__cuda_sm20_div_rn_f64_fast)
$__internal_0_$__cuda_sm20_div_rn_f64_fast:
[----:B------:R-:W0:Y:S01]  /*0330*/  MUFU.RCP64H R1, 9 ;  /* 0x4022000000017908 */ /* 0x000e220000001800 */
[----:B------:R-:W-:Y:S01]  /*0340*/  IMAD.MOV.U32 R4, RZ, RZ, R10 ;  /* 0x000000ffff047224 */ /* 0x000fe200078e000a */
[----:B------:R-:W-:Y:S01]  /*0350*/  FSETP.GEU.AND P1, PT, |R9|, 6.5827683646048100446e-37, PT ;  /* 0x036000000900780b */ /* 0x000fe20003f2e200 */
[----:B------:R-:W-:Y:S02]  /*0360*/  IMAD.MOV.U32 R10, RZ, RZ, 0x0 ;  /* 0x00000000ff0a7424 */ /* 0x000fe400078e00ff */
[----:B------:R-:W-:Y:S02]  /*0370*/  IMAD.MOV.U32 R11, RZ, RZ, 0x40220000 ;  /* 0x40220000ff0b7424 */ /* 0x000fe400078e00ff */
[----:B------:R-:W-:-:S06]  /*0380*/  IMAD.MOV.U32 R0, RZ, RZ, 0x1 ;  /* 0x00000001ff007424 */ /* 0x000fcc00078e00ff */
[----:B0-----:R-:W-:-:S08]  /*0390*/  DFMA R6, R0, -R10, 1 ;  /* 0x3ff000000006742b */ /* 0x001fd0000000080a */
[----:B------:R-:W-:-:S08]  /*03a0*/  DFMA R6, R6, R6, R6 ;  /* 0x000000060606722b */ /* 0x000fd00000000006 */
[----:B------:R-:W-:-:S08]  /*03b0*/  DFMA R6, R0, R6, R0 ;  /* 0x000000060006722b */ /* 0x000fd00000000000 */
[----:B------:R-:W-:-:S08]  /*03c0*/  DFMA R0, R6, -R10, 1 ;  /* 0x3ff000000600742b */ /* 0x000fd0000000080a */
[----:B------:R-:W-:-:S08]  /*03d0*/  DFMA R0, R6, R0, R6 ;  /* 0x000000000600722b */ /* 0x000fd00000000006 */
[----:B------:R-:W-:-:S08]  /*03e0*/  DMUL R6, R8, R0 ;  /* 0x0000000008067228 */ /* 0x000fd00000000000 */
[----:B------:R-:W-:-:S08]  /*03f0*/  DFMA R10, R6, -9, R8 ;  /* 0xc0220000060a782b */ /* 0x000fd00000000008 */
[----:B------:R-:W-:-:S10]  /*0400*/  DFMA R0, R0, R10, R6 ;  /* 0x0000000a0000722b */ /* 0x000fd40000000006 */
[----:B------:R-:W-:-:S05]  /*0410*/  FFMA R5, RZ, 2.53125, R1 ;  /* 0x40220000ff057823 */ /* 0x000fca0000000001 */
[----:B------:R-:W-:-:S13]  /*0420*/  FSETP.GT.AND P0, PT, |R5|, 1.469367938527859385e-39, PT ;  /* 0x001000000500780b */ /* 0x000fda0003f04200 */
[----:B------:R-:W-:Y:S05]  /*0430*/  @P0 BRA P1, `(.L_x_2) ;  /* 0x0000000000080947 */ /* 0x000fea0000800000 */
[----:B------:R-:W-:-:S07]  /*0440*/  MOV R10, 0x460 ;  /* 0x00000460000a7802 */ /* 0x000fce0000000f00 */
[----:B------:R-:W-:Y:S05]  /*0450*/  CALL.REL.NOINC `($__internal_1_$__cuda_sm20_div_rn_f64_full) ;  /* 0x0000000000087944 */ /* 0x000fea0003c00000 */
.L_x_2:
[----:B------:R-:W-:-:S04]  /*0460*/  IMAD.MOV.U32 R5, RZ, RZ, 0x0 ;  /* 0x00000000ff057424 */ /* 0x000fc800078e00ff */
[----:B------:R-:W-:Y:S05]  /*0470*/  RET.REL.NODEC R4 `(doit) ;  /* 0xfffffff804e07950 */ /* 0x000fea0003c3ffff */
        .weak           $__internal_1_$__cuda_sm20_div_rn_f64_full
        .type           $__internal_1_$__cuda_sm20_div_rn_f64_full,@function
        .size           $__internal_1_$__cuda_sm20_div_rn_f64_full,(.L_x_7 - $__internal_1_$__cuda_sm20_div_rn_f64_full)
$__internal_1_$__cuda_sm20_div_rn_f64_full:
[----:B------:R-:W-:Y:S01]  /*0480*/  IMAD.MOV.U32 R1, RZ, RZ, 0x3ff20000 ;  /* 0x3ff20000ff017424 */ /* 0x000fe200078e00ff */
[----:B------:R-:W-:Y:S01]  /*0490*/  MOV R6, 0x1 ;  /* 0x0000000100067802 */ /* 0x000fe20000000f00 */
[----:B------:R-:W-:Y:S01]  /*04a0*/  IMAD.MOV.U32 R0, RZ, RZ, 0x0 ;  /* 0x00000000ff007424 */ /* 0x000fe200078e00ff */
[C---:B------:R-:W-:Y:S01]  /*04b0*/  FSETP.GEU.AND P1, PT, |R9|.reuse, 1.469367938527859385e-39, PT ;  /* 0x001000000900780b */ /* 0x040fe20003f2e200 */
[----:B------:R-:W0:Y:S01]  /*04c0*/  MUFU.RCP64H R7, R1 ;  /* 0x0000000100077308 */ /* 0x000e220000001800 */
[----:B------:R-:W-:Y:S01]  /*04d0*/  LOP3.LUT R5, R9, 0x7ff00000, RZ, 0xc0, !PT ;  /* 0x7ff0000009057812 */ /* 0x000fe200078ec0ff */
[----:B------:R-:W-:Y:S02]  /*04e0*/  IMAD.MOV.U32 R11, RZ, RZ, 0x1ca00000 ;  /* 0x1ca00000ff0b7424 */ /* 0x000fe400078e00ff */
[----:B------:R-:W-:Y:S01]  /*04f0*/  IMAD.MOV.U32 R19, RZ, RZ, 0x40200000 ;  /* 0x40200000ff137424 */ /* 0x000fe200078e00ff */
[----:B------:R-:W-:Y:S01]  /*0500*/  ISETP.GE.U32.AND P0, PT, R5, 0x40200000, PT ;  /* 0x402000000500780c */ /* 0x000fe20003f06070 */
[----:B------:R-:W-:-:S03]  /*0510*/  IMAD.MOV.U32 R18, RZ, RZ, R5 ;  /* 0x000000ffff127224 */ /* 0x000fc600078e0005 */
[----:B------:R-:W-:Y:S02]  /*0520*/  SEL R11, R11, 0x63400000, !P0 ;  /* 0x634000000b0b7807 */ /* 0x000fe40004000000 */
[----:B------:R-:W-:Y:S01]  /*0530*/  IADD3 R21, PT, PT, R19, -0x1, RZ ;  /* 0xffffffff13157810 */ /* 0x000fe20007ffe0ff */
[----:B0-----:R-:W-:-:S08]  /*0540*/  DFMA R12, R6, -R0, 1 ;  /* 0x3ff00000060c742b */ /* 0x001fd00000000800 */
[----:B------:R-:W-:-:S08]  /*0550*/  DFMA R12, R12, R12, R12 ;  /* 0x0000000c0c0c722b */ /* 0x000fd0000000000c */
[----:B------:R-:W-:Y:S01]  /*0560*/  DFMA R14, R6, R12, R6 ;  /* 0x0000000c060e722b */ /* 0x000fe20000000006 */
[C-C-:B------:R-:W-:Y:S01]  /*0570*/  @!P1 LOP3.LUT R12, R11.reuse, 0x80000000, R9.reuse, 0xf8, !PT ;  /* 0x800000000b0c9812 */ /* 0x140fe200078ef809 */
[----:B------:R-:W-:Y:S01]  /*0580*/  IMAD.MOV.U32 R6, RZ, RZ, R8 ;  /* 0x000000ffff067224 */ /* 0x000fe200078e0008 */
[----:B------:R-:W-:Y:S02]  /*0590*/  LOP3.LUT R7, R11, 0x800fffff, R9, 0xf8, !PT ;  /* 0x800fffff0b077812 */ /* 0x000fe400078ef809 */
[----:B------:R-:W-:Y:S01]  /*05a0*/  @!P1 LOP3.LUT R13, R12, 0x100000, RZ, 0xfc, !PT ;  /* 0x001000000c0d9812 */ /* 0x000fe200078efcff */
[----:B------:R-:W-:Y:S02]  /*05b0*/  @!P1 IMAD.MOV.U32 R12, RZ, RZ, RZ ;  /* 0x000000ffff0c9224 */ /* 0x000fe400078e00ff */
[----:B------:R-:W-:-:S04]  /*05c0*/  DFMA R16, R14, -R0, 1 ;  /* 0x3ff000000e10742b */ /* 0x000fc80000000800 */
[----:B------:R-:W-:-:S04]  /*05d0*/  @!P1 DFMA R6, R6, 2, -R12 ;  /* 0x400000000606982b */ /* 0x000fc8000000080c */
[----:B------:R-:W-:-:S06]  /*05e0*/  DFMA R12, R14, R16, R14 ;  /* 0x000000100e0c722b */ /* 0x000fcc000000000e */
[----:B------:R-:W-:Y:S02]  /*05f0*/  @!P1 LOP3.LUT R18, R7, 0x7ff00000, RZ, 0xc0, !PT ;  /* 0x7ff0000007129812 */ /* 0x000fe400078ec0ff */
[----:B------:R-:W-:-:S03]  /*0600*/  DMUL R14, R12, R6 ;  /* 0x000000060c0e7228 */ /* 0x000fc60000000000 */
[----:B------:R-:W-:-:S05]  /*0610*/  VIADD R20, R18, 0xffffffff ;  /* 0xffffffff12147836 */ /* 0x000fca0000000000 */
[----:B------:R-:W-:Y:S01]  /*0620*/  DFMA R16, R14, -R0, R6 ;  /* 0x800000000e10722b */ /* 0x000fe20000000006 */
[----:B------:R-:W-:-:S04]  /*0630*/  ISETP.GT.U32.AND P0, PT, R20, 0x7feffffe, PT ;  /* 0x7feffffe1400780c */ /* 0x000fc80003f04070 */
[----:B------:R-:W-:-:S03]  /*0640*/  ISETP.GT.U32.OR P0, PT, R21, 0x7feffffe, P0 ;  /* 0x7feffffe1500780c */ /* 0x000fc60000704470 */
[----:B------:R-:W-:-:S10]  /*0650*/  DFMA R12, R12, R16, R14 ;  /* 0x000000100c0c722b */ /* 0x000fd4000000000e */
[----:B------:R-:W-:Y:S05]  /*0660*/  @P0 BRA `(.L_x_3) ;  /* 0x0000000000680947 */ /* 0x000fea0003800000 */
[----:B------:R-:W-:-:S05]  /*0670*/  IMAD.MOV.U32 R8, RZ, RZ, 0x40200000 ;  /* 0x40200000ff087424 */ /* 0x000fca00078e00ff */
[----:B------:R-:W-:-:S04]  /*0680*/  VIADDMNMX R5, R5, -R8, 0xb9600000, !PT ;  /* 0xb960000005057446 */ /* 0x000fc80007800908 */
[----:B------:R-:W-:-:S05]  /*0690*/  VIMNMX R8, PT, PT, R5, 0x46a00000, PT ;  /* 0x46a0000005087848 */ /* 0x000fca0003fe0100 */
[----:B------:R-:W-:Y:S02]  /*06a0*/  IMAD.IADD R11, R8, 0x1, -R11 ;  /* 0x00000001080b7824 */ /* 0x000fe400078e0a0b */
[----:B------:R-:W-:Y:S02]  /*06b0*/  IMAD.MOV.U32 R8, RZ, RZ, RZ ;  /* 0x000000ffff087224 */ /* 0x000fe400078e00ff */
[----:B------:R-:W-:-:S06]  /*06c0*/  VIADD R9, R11, 0x7fe00000 ;  /* 0x7fe000000b097836 */ /* 0x000fcc0000000000 */
[----:B------:R-:W-:-:S10]  /*06d0*/  DMUL R14, R12, R8 ;  /* 0x000000080c0e7228 */ /* 0x000fd40000000000 */
[----:B------:R-:W-:-:S13]  /*06e0*/  FSETP.GTU.AND P0, PT, |R15|, 1.469367938527859385e-39, PT ;  /* 0x001000000f00780b */ /* 0x000fda0003f0c200 */
[----:B------:R-:W-:Y:S05]  /*06f0*/  @P0 BRA `(.L_x_4) ;  /* 0x0000000000880947 */ /* 0x000fea0003800000 */
[----:B------:R-:W-:Y:S01]  /*0700*/  DFMA R0, R12, -R0, R6 ;  /* 0x800000000c00722b */ /* 0x000fe20000000006 */
[----:B------:R-:W-:-:S09]  /*0710*/  IMAD.MOV.U32 R8, RZ, RZ, RZ ;  /* 0x000000ffff087224 */ /* 0x000fd200078e00ff */
[C---:B------:R-:W-:Y:S02]  /*0720*/  FSETP.NEU.AND P0, PT, R1.reuse, RZ, PT ;  /* 0x000000ff0100720b */ /* 0x040fe40003f0d000 */
[----:B------:R-:W-:-:S04]  /*0730*/  LOP3.LUT R0, R1, 0x40220000, RZ, 0x3c, !PT ;  /* 0x4022000001007812 */ /* 0x000fc800078e3cff */
[----:B------:R-:W-:-:S04]  /*0740*/  LOP3.LUT R5, R0, 0x80000000, RZ, 0xc0, !PT ;  /* 0x8000000000057812 */ /* 0x000fc800078ec0ff */
[----:B------:R-:W-:-:S03]  /*0750*/  LOP3.LUT R9, R5, R9, RZ, 0xfc, !PT ;  /* 0x0000000905097212 */ /* 0x000fc600078efcff */
[----:B------:R-:W-:Y:S05]  /*0760*/  @!P0 BRA `(.L_x_4) ;  /* 0x00000000006c8947 */ /* 0x000fea0003800000 */
[----:B------:R-:W-:Y:S01]  /*0770*/  IADD3 R1, PT, PT, -R11, RZ, RZ ;  /* 0x000000ff0b017210 */ /* 0x000fe20007ffe1ff */
[----:B------:R-:W-:Y:S01]  /*0780*/  IMAD.MOV.U32 R0, RZ, RZ, RZ ;  /* 0x000000ffff007224 */ /* 0x000fe200078e00ff */
[----:B------:R-:W-:-:S05]  /*0790*/  DMUL.RP R8, R12, R8 ;  /* 0x000000080c087228 */ /* 0x000fca0000008000 */
[----:B------:R-:W-:-:S05]  /*07a0*/  DFMA R0, R14, -R0, R12 ;  /* 0x800000000e00722b */ /* 0x000fca000000000c */
[----:B------:R-:W-:Y:S02]  /*07b0*/  LOP3.LUT R5, R9, R5, RZ, 0x3c, !PT ;  /* 0x0000000509057212 */ /* 0x000fe400078e3cff */
[----:B------:R-:W-:-:S04]  /*07c0*/  IADD3 R0, PT, PT, -R11, -0x43300000, RZ ;  /* 0xbcd000000b007810 */ /* 0x000fc80007ffe1ff */
[----:B------:R-:W-:-:S04]  /*07d0*/  FSETP.NEU.AND P0, PT, |R1|, R0, PT ;  /* 0x000000000100720b */ /* 0x000fc80003f0d200 */
[----:B------:R-:W-:Y:S02]  /*07e0*/  FSEL R14, R8, R14, !P0 ;  /* 0x0000000e080e7208 */ /* 0x000fe40004000000 */
[----:B------:R-:W-:Y:S01]  /*07f0*/  FSEL R15, R5, R15, !P0 ;  /* 0x0000000f050f7208 */ /* 0x000fe20004000000 */
[----:B------:R-:W-:Y:S06]  /*0800*/  BRA `(.L_x_4) ;  /* 0x0000000000447947 */ /* 0x000fec0003800000 */
.L_x_3:
[----:B------:R-:W-:-:S14]  /*0810*/  DSETP.NAN.AND P0, PT, R8, R8, PT ;  /* 0x000000080800722a */ /* 0x000fdc0003f08000 */
[----:B------:R-:W-:Y:S05]  /*0820*/  @P0 BRA `(.L_x_5) ;  /* 0x0000000000340947 */ /* 0x000fea0003800000 */
[----:B------:R-:W-:Y:S01]  /*0830*/  ISETP.NE.AND P0, PT, R18, R19, PT ;  /* 0x000000131200720c */ /* 0x000fe20003f05270 */
[----:B------:R-:W-:Y:S02]  /*0840*/  IMAD.MOV.U32 R14, RZ, RZ, 0x0 ;  /* 0x00000000ff0e7424 */ /* 0x000fe400078e00ff */
[----:B------:R-:W-:-:S10]  /*0850*/  IMAD.MOV.U32 R15, RZ, RZ, -0x80000 ;  /* 0xfff80000ff0f7424 */ /* 0x000fd400078e00ff */
[----:B------:R-:W-:Y:S05]  /*0860*/  @!P0 BRA `(.L_x_4) ;  /* 0x00000000002c8947 */ /* 0x000fea0003800000 */
[----:B------:R-:W-:Y:S02]  /*0870*/  ISETP.NE.AND P0, PT, R18, 0x7ff00000, PT ;  /* 0x7ff000001200780c */ /* 0x000fe40003f05270 */
[----:B------:R-:W-:Y:S02]  /*0880*/  LOP3.LUT R9, R9, 0x40220000, RZ, 0x3c, !PT ;  /* 0x4022000009097812 */ /* 0x000fe400078e3cff */
[----:B------:R-:W-:Y:S02]  /*0890*/  ISETP.EQ.OR P0, PT, R19, RZ, !P0 ;  /* 0x000000ff1300720c */ /* 0x000fe40004702670 */
[----:B------:R-:W-:-:S11]  /*08a0*/  LOP3.LUT R15, R9, 0x80000000, RZ, 0xc0, !PT ;  /* 0x80000000090f7812 */ /* 0x000fd600078ec0ff */
[----:B------:R-:W-:Y:S01]  /*08b0*/  @P0 LOP3.LUT R0, R15, 0x7ff00000, RZ, 0xfc, !PT ;  /* 0x7ff000000f000812 */ /* 0x000fe200078efcff */
[----:B------:R-:W-:Y:S02]  /*08c0*/  @!P0 IMAD.MOV.U32 R14, RZ, RZ, RZ ;  /* 0x000000ffff0e8224 */ /* 0x000fe400078e00ff */
[----:B------:R-:W-:Y:S01]  /*08d0*/  @P0 IMAD.MOV.U32 R14, RZ, RZ, RZ ;  /* 0x000000ffff0e0224 */ /* 0x000fe200078e00ff */
[----:B------:R-:W-:Y:S01]  /*08e0*/  @P0 MOV R15, R0 ;  /* 0x00000000000f0202 */ /* 0x000fe20000000f00 */
[----:B------:R-:W-:Y:S06]  /*08f0*/  BRA `(.L_x_4) ;  /* 0x0000000000087947 */ /* 0x000fec0003800000 */
.L_x_5:
[----:B------:R-:W-:Y:S01]  /*0900*/  LOP3.LUT R15, R9, 0x80000, RZ, 0xfc, !PT ;  /* 0x00080000090f7812 */ /* 0x000fe200078efcff */
[----:B------:R-:W-:-:S07]  /*0910*/  IMAD.MOV.U32 R14, RZ, RZ, R8 ;  /* 0x000000ffff0e7224 */ /* 0x000fce00078e0008 */
.L_x_4:
[----:B------:R-:W-:Y:S02]  /*0920*/  IMAD.MOV.U32 R11, RZ, RZ, 0x0 ;  /* 0x00000000ff0b7424 */ /* 0x000fe400078e00ff */
[----:B------:R-:W-:Y:S02]  /*0930*/  IMAD.MOV.U32 R0, RZ, RZ, R14 ;  /* 0x000000ffff007224 */ /* 0x000fe400078e000e */
[----:B------:R-:W-:Y:S01]  /*0940*/  IMAD.MOV.U32 R1, RZ, RZ, R15 ;  /* 0x000000ffff017224 */ /* 0x000fe200078e000f */
[----:B------:R-:W-:Y:S06]  /*0950*/  RET.REL.NODEC R10 `(doit) ;  /* 0xfffffff40aa87950 */ /* 0x000fec0003c3ffff */
.L_x_6:
[----:B------:R-:W-:-:S00]  /*0960*/  BRA `(.L_x_6) ;  /* 0xfffffffc00fc7947 */ /* 0x000fc0000383ffff */
[----:B------:R-:W-:-:S00]  /*0970*/  NOP ;  /* 0x0000000000007918 */ /* 0x000fc00000000000 */
        /* <DEDUP_REMOVED lines=8> */
.L_x_7:


//--------------------- .nv.shared.doit           --------------------------
	.section	.nv.shared.doit,"aw",@nobits
	.sectionflags	@""
	.align	4
.nv.shared.doit:
	.zero		9216


//--------------------- .nv.shared.reserved.0     --------------------------
	.section	.nv.shared.reserved.0,"aw",@nobits
	.weak		__nv_reservedSMEM_offset_0_alias
	.size		__nv_reservedSMEM_offset_0_alias, 0, 64
	.other		__nv_reservedSMEM_offset_0_alias,@"STO_CUDA_RESERVED_SHARED STV_DEFAULT"
__nv_reservedSMEM_offset_0_alias:
	.zero		0
	.zero		64


//--------------------- .nv.constant0.doit        --------------------------
	.section	.nv.constant0.doit,"a",@progbits
	.sectionflags	@""
	.align	4
.nv.constant0.doit:
	.zero		896


//--------------------- SYMBOLS --------------------------

	.type		.nv.reservedSmem.offset0,@object
	.size		.nv.reservedSmem.offset0,0x4
	.type		.nv.reservedSmem.cap,@object
	.size		.nv.reservedSmem.cap,0x4
